//
// Generated by NVIDIA NVVM Compiler
//
// Compiler Build ID: CL-36424714
// Cuda compilation tools, release 13.0, V13.0.88
// Based on NVVM 20.0.0
//

.version 9.0
.target sm_100
.address_size 64

	// .globl	_Z9computePiPfd

.visible .entry _Z9computePiPfd(
	.param .u64 .ptr .align 1 _Z9computePiPfd_param_0,
	.param .f64 _Z9computePiPfd_param_1
)
{
	.reg .pred 	%p<2>;
	.reg .b32 	%r<13>;
	.reg .b32 	%f<7>;
	.reg .b64 	%rd<3>;
	.reg .b64 	%fd<4>;

	ld.param.u64 	%rd1, [_Z9computePiPfd_param_0];
	ld.param.f64 	%fd1, [_Z9computePiPfd_param_1];
	mov.u32 	%r2, %ctaid.x;
	mov.u32 	%r3, %ntid.x;
	mov.u32 	%r4, %tid.x;
	mad.lo.s32 	%r1, %r2, %r3, %r4;
	shl.b32 	%r5, %r1, 1;
	or.b32  	%r6, %r5, 1;
	cvt.rn.f32.s32 	%f1, %r6;
	cvt.f64.f32 	%fd2, %f1;
	add.f64 	%fd3, %fd1, %fd1;
	setp.ltu.f64 	%p1, %fd3, %fd2;
	@%p1 bra 	$L__BB0_2;
	cvta.to.global.u64 	%rd2, %rd1;
	shr.u32 	%r7, %r1, 31;
	add.s32 	%r8, %r1, %r7;
	and.b32  	%r9, %r8, 2147483646;
	sub.s32 	%r10, %r1, %r9;
	shl.b32 	%r11, %r10, 1;
	sub.s32 	%r12, 1, %r11;
	cvt.rn.f32.s32 	%f2, %r12;
	mov.f32 	%f3, 0f40800000;
	div.rn.f32 	%f4, %f3, %f1;
	mul.f32 	%f5, %f4, %f2;
	atom.global.add.f32 	%f6, [%rd2], %f5;
$L__BB0_2:
	ret;

}


// ===== COMPILED SASS (sm_100) =====

	.target	sm_100

	.elftype	@"ET_EXEC"


//--------------------- .note.nv.tkinfo           --------------------------
	.section	.note.nv.tkinfo,"",@"SHT_NOTE"
	.sectionflags	@"SHF_NOTE_NV_TKINFO"
	.tkinfo
        /*0018*/ 	.word	0x00000002
        /*0030*/ 	.string	""
        /*0030*/ 	.string	"ptxas"
        /*0030*/ 	.string	"Cuda compilation tools, release 13.0, V13.0.88"
        /*0030*/ 	.string	"Build cuda_13.0.r13.0/compiler.36424714_0"
        /*0030*/ 	.string	"-arch sm_100 -m 64 "



//--------------------- .note.nv.cuinfo           --------------------------
	.section	.note.nv.cuinfo,"",@"SHT_NOTE"
	.sectionflags	@"SHF_NOTE_NV_CUINFO"
        /*0018*/ 	.short	0x0002
        /*001a*/ 	.short	0x0064
        /*001c*/ 	.short	0x0082
	.zero		2


//--------------------- .nv.info                  --------------------------
	.section	.nv.info,"",@"SHT_CUDA_INFO"
	.align	4


	//----- nvinfo : EIATTR_REGCOUNT
	.align		4
        /*0000*/ 	.byte	0x04, 0x2f
        /*0002*/ 	.short	(.L_1 - .L_0)
	.align		4
.L_0:
        /*0004*/ 	.word	index@(_Z9computePiPfd)
        /*0008*/ 	.word	0x0000000d


	//----- nvinfo : EIATTR_FRAME_SIZE
	.align		4
.L_1:
        /*000c*/ 	.byte	0x04, 0x11
        /*000e*/ 	.short	(.L_3 - .L_2)
	.align		4
.L_2:
        /*0010*/ 	.word	index@($__internal_0_$__cuda_sm3x_div_rn_noftz_f32_slowpath)
        /*0014*/ 	.word	0x00000000


	//----- nvinfo : EIATTR_FRAME_SIZE
	.align		4
.L_3:
        /*0018*/ 	.byte	0x04, 0x11
        /*001a*/ 	.short	(.L_5 - .L_4)
	.align		4
.L_4:
        /*001c*/ 	.word	index@(_Z9computePiPfd)
        /*0020*/ 	.word	0x00000000


	//----- nvinfo : EIATTR_MIN_STACK_SIZE
	.align		4
.L_5:
        /*0024*/ 	.byte	0x04, 0x12
        /*0026*/ 	.short	(.L_7 - .L_6)
	.align		4
.L_6:
        /*0028*/ 	.word	index@(_Z9computePiPfd)
        /*002c*/ 	.word	0x00000000
.L_7:


//--------------------- .nv.compat                --------------------------
	.section	.nv.compat,"",@"SHT_CUDA_COMPAT_INFO"
	.align	4
        /*0000*/ 	.byte	0x02, 0x09, 0x00, 0x00, 0x02, 0x02, 0x01, 0x00, 0x02, 0x05, 0x05, 0x00, 0x03, 0x07, 0x01, 0x01
        /*0010*/ 	.byte	0x02, 0x03, 0x00, 0x00, 0x02, 0x06, 0x01, 0x00, 0x04, 0x0b, 0x08, 0x00, 0x01, 0x00, 0x00, 0x00
        /*0020*/ 	.byte	0x00, 0x00, 0x00, 0x00


//--------------------- .nv.info._Z9computePiPfd  --------------------------
	.section	.nv.info._Z9computePiPfd,"",@"SHT_CUDA_INFO"
	.sectionflags	@""
	.align	4


	//----- nvinfo : EIATTR_CUDA_API_VERSION
	.align		4
        /*0000*/ 	.byte	0x04, 0x37
        /*0002*/ 	.short	(.L_9 - .L_8)
.L_8:
        /*0004*/ 	.word	0x00000082


	//----- nvinfo : EIATTR_KPARAM_INFO
	.align		4
.L_9:
        /*0008*/ 	.byte	0x04, 0x17
        /*000a*/ 	.short	(.L_11 - .L_10)
.L_10:
        /*000c*/ 	.word	0x00000000
        /*0010*/ 	.short	0x0001
        /*0012*/ 	.short	0x0008
        /*0014*/ 	.byte	0x00, 0xf0, 0x21, 0x00


	//----- nvinfo : EIATTR_KPARAM_INFO
	.align		4
.L_11:
        /*0018*/ 	.byte	0x04, 0x17
        /*001a*/ 	.short	(.L_13 - .L_12)
.L_12:
        /*001c*/ 	.word	0x00000000
        /*0020*/ 	.short	0x0000
        /*0022*/ 	.short	0x0000
        /*0024*/ 	.byte	0x00, 0xf5, 0x21, 0x00


	//----- nvinfo : EIATTR_SPARSE_MMA_MASK
	.align		4
.L_13:
        /*0028*/ 	.byte	0x03, 0x50
        /*002a*/ 	.short	0x0000


	//----- nvinfo : EIATTR_MAXREG_COUNT
	.align		4
        /*002c*/ 	.byte	0x03, 0x1b
        /*002e*/ 	.short	0x00ff


	//----- nvinfo : EIATTR_MERCURY_ISA_VERSION
	.align		4
        /*0030*/ 	.byte	0x03, 0x5f
        /*0032*/ 	.short	0x0101


	//----- nvinfo : EIATTR_VRC_CTA_INIT_COUNT
	.align		4
        /*0034*/ 	.byte	0x02, 0x4a
	.zero		1
	.zero		1


	//----- nvinfo : EIATTR_EXIT_INSTR_OFFSETS
	.align		4
        /*0038*/ 	.byte	0x04, 0x1c
        /*003a*/ 	.short	(.L_15 - .L_14)


	//   ....[0]....
.L_14:
        /*003c*/ 	.word	0x000000b0


	//   ....[1]....
        /*0040*/ 	.word	0x00000250


	//----- nvinfo : EIATTR_CRS_STACK_SIZE
	.align		4
.L_15:
        /*0044*/ 	.byte	0x04, 0x1e
        /*0046*/ 	.short	(.L_17 - .L_16)
.L_16:
        /*0048*/ 	.word	0x00000000


	//----- nvinfo : EIATTR_CBANK_PARAM_SIZE
	.align		4
.L_17:
        /*004c*/ 	.byte	0x03, 0x19
        /*004e*/ 	.short	0x0010


	//----- nvinfo : EIATTR_PARAM_CBANK
	.align		4
        /*0050*/ 	.byte	0x04, 0x0a
        /*0052*/ 	.short	(.L_19 - .L_18)
	.align		4
.L_18:
        /*0054*/ 	.word	index@(.nv.constant0._Z9computePiPfd)
        /*0058*/ 	.short	0x0380
        /*005a*/ 	.short	0x0010


	//----- nvinfo : EIATTR_SW_WAR
	.align		4
.L_19:
        /*005c*/ 	.byte	0x04, 0x36
        /*005e*/ 	.short	(.L_21 - .L_20)
.L_20:
        /*0060*/ 	.word	0x00000008
.L_21:


//--------------------- .nv.callgraph             --------------------------
	.section	.nv.callgraph,"",@"SHT_CUDA_CALLGRAPH"
	.align	4
	.sectionentsize	8
	.align		4
        /*0000*/ 	.word	0x00000000
	.align		4
        /*0004*/ 	.word	0xffffffff
	.align		4
        /*0008*/ 	.word	0x00000000
	.align		4
        /*000c*/ 	.word	0xfffffffe
	.align		4
        /*0010*/ 	.word	0x00000000
	.align		4
        /*0014*/ 	.word	0xfffffffd
	.align		4
        /*0018*/ 	.word	0x00000000
	.align		4
        /*001c*/ 	.word	0xfffffffc


//--------------------- .text._Z9computePiPfd     --------------------------
	.section	.text._Z9computePiPfd,"ax",@progbits
	.align	128
        .global         _Z9computePiPfd
        .type           _Z9computePiPfd,@function
        .size           _Z9computePiPfd,(.L_x_15 - _Z9computePiPfd)
        .other          _Z9computePiPfd,@"STO_CUDA_ENTRY STV_DEFAULT"
_Z9computePiPfd:
.text._Z9computePiPfd:
[----:B------:R-:W-:Y:S01]  /*0000*/  LDC R1, c[0x0][0x37c] ;  /* 0x0000df00ff017b82 */ /* 0x000fe20000000800 */
[----:B------:R-:W0:Y:S07]  /*0010*/  S2R R3, SR_TID.X ;  /* 0x0000000000037919 */ /* 0x000e2e0000002100 */
[----:B------:R-:W0:Y:S08]  /*0020*/  S2UR UR4, SR_CTAID.X ;  /* 0x00000000000479c3 */ /* 0x000e300000002500 */
[----:B------:R-:W0:Y:S08]  /*0030*/  LDC R6, c[0x0][0x360] ;  /* 0x0000d800ff067b82 */ /* 0x000e300000000800 */
[----:B------:R-:W1:Y:S01]  /*0040*/  LDC.64 R4, c[0x0][0x388] ;  /* 0x0000e200ff047b82 */ /* 0x000e620000000a00 */
[----:B0-----:R-:W-:-:S05]  /*0050*/  IMAD R6, R6, UR4, R3 ;  /* 0x0000000406067c24 */ /* 0x001fca000f8e0203 */
[----:B------:R-:W-:Y:S01]  /*0060*/  LEA R0, R6, 0x1, 0x1 ;  /* 0x0000000106007811 */ /* 0x000fe200078e08ff */
[----:B-1----:R-:W-:-:S03]  /*0070*/  DADD R4, R4, R4 ;  /* 0x0000000004047229 */ /* 0x002fc60000000004 */
[----:B------:R-:W-:-:S04]  /*0080*/  I2FP.F32.S32 R7, R0 ;  /* 0x0000000000077245 */ /* 0x000fc80000201400 */
[----:B------:R-:W0:Y:S02]  /*0090*/  F2F.F64.F32 R2, R7 ;  /* 0x0000000700027310 */ /* 0x000e240000201800 */
[----:B0-----:R-:W-:-:S14]  /*00a0*/  DSETP.GE.AND P0, PT, R4, R2, PT ;  /* 0x000000020400722a */ /* 0x001fdc0003f06000 */
[----:B------:R-:W-:Y:S05]  /*00b0*/  @!P0 EXIT ;  /* 0x000000000000894d */ /* 0x000fea0003800000 */
[----:B------:R-:W0:Y:S01]  /*00c0*/  MUFU.RCP R2, R7 ;  /* 0x0000000700027308 */ /* 0x000e220000001000 */
[----:B------:R-:W-:Y:S01]  /*00d0*/  UMOV UR4, 0x40800000 ;  /* 0x4080000000047882 */ /* 0x000fe20000000000 */
[----:B------:R-:W-:Y:S01]  /*00e0*/  LEA.HI R0, R6, R6, RZ, 0x1 ;  /* 0x0000000606007211 */ /* 0x000fe200078f08ff */
[----:B------:R-:W-:Y:S01]  /*00f0*/  IMAD.U32 R4, RZ, RZ, UR4 ;  /* 0x00000004ff047e24 */ /* 0x000fe2000f8e00ff */
[----:B------:R-:W1:Y:S01]  /*0100*/  LDCU.64 UR6, c[0x0][0x358] ;  /* 0x00006b00ff0677ac */ /* 0x000e620008000a00 */
[----:B------:R-:W-:Y:S01]  /*0110*/  BSSY.RECONVERGENT B1, `(.L_x_0) ;  /* 0x0000010000017945 */ /* 0x000fe20003800200 */
[----:B------:R-:W-:Y:S02]  /*0120*/  LOP3.LUT R3, R0, 0x7ffffffe, RZ, 0xc0, !PT ;  /* 0x7ffffffe00037812 */ /* 0x000fe400078ec0ff */
[----:B------:R-:W2:Y:S03]  /*0130*/  FCHK P0, R4, R7 ;  /* 0x0000000704007302 */ /* 0x000ea60000000000 */
[----:B------:R-:W-:-:S02]  /*0140*/  IMAD.IADD R3, R6, 0x1, -R3 ;  /* 0x0000000106037824 */ /* 0x000fc400078e0a03 */
[----:B0-----:R-:W-:-:S04]  /*0150*/  FFMA R5, -R7, R2, 1 ;  /* 0x3f80000007057423 */ /* 0x001fc80000000102 */
[----:B------:R-:W-:Y:S01]  /*0160*/  FFMA R0, R2, R5, R2 ;  /* 0x0000000502007223 */ /* 0x000fe20000000002 */
[----:B------:R-:W-:-:S03]  /*0170*/  IMAD.MOV.U32 R2, RZ, RZ, -0x2 ;  /* 0xfffffffeff027424 */ /* 0x000fc600078e00ff */
[----:B------:R-:W-:Y:S01]  /*0180*/  FFMA R5, R0, 4, RZ ;  /* 0x4080000000057823 */ /* 0x000fe200000000ff */
[----:B------:R-:W-:-:S03]  /*0190*/  IMAD R2, R3, R2, 0x1 ;  /* 0x0000000103027424 */ /* 0x000fc600078e0202 */
[----:B------:R-:W-:Y:S02]  /*01a0*/  FFMA R3, -R7, R5, 4 ;  /* 0x4080000007037423 */ /* 0x000fe40000000105 */
[----:B------:R-:W-:Y:S02]  /*01b0*/  I2FP.F32.S32 R2, R2 ;  /* 0x0000000200027245 */ /* 0x000fe40000201400 */
[----:B------:R-:W-:Y:S01]  /*01c0*/  FFMA R3, R0, R3, R5 ;  /* 0x0000000300037223 */ /* 0x000fe20000000005 */
[----:B-12---:R-:W-:Y:S06]  /*01d0*/  @!P0 BRA `(.L_x_1) ;  /* 0x00000000000c8947 */ /* 0x006fec0003800000 */
[----:B------:R-:W-:-:S07]  /*01e0*/  MOV R4, 0x200 ;  /* 0x0000020000047802 */ /* 0x000fce0000000f00 */
[----:B------:R-:W-:Y:S05]  /*01f0*/  CALL.REL.NOINC `($__internal_0_$__cuda_sm3x_div_rn_noftz_f32_slowpath) ;  /* 0x0000000000187944 */ /* 0x000fea0003c00000 */
[----:B------:R-:W-:-:S07]  /*0200*/  IMAD.MOV.U32 R3, RZ, RZ, R8 ;  /* 0x000000ffff037224 */ /* 0x000fce00078e0008 */
.L_x_1:
[----:B------:R-:W-:Y:S05]  /*0210*/  BSYNC.RECONVERGENT B1 ;  /* 0x0000000000017941 */ /* 0x000fea0003800200 */
.L_x_0:
[----:B------:R-:W0:Y:S01]  /*0220*/  LDC.64 R4, c[0x0][0x380] ;  /* 0x0000e000ff047b82 */ /* 0x000e220000000a00 */
[----:B------:R-:W-:-:S05]  /*0230*/  FMUL R3, R2, R3 ;  /* 0x0000000302037220 */ /* 0x000fca0000400000 */
[----:B0-----:R-:W-:Y:S01]  /*0240*/  REDG.E.ADD.F32.FTZ.RN.STRONG.GPU desc[UR6][R4.64], R3 ;  /* 0x00000003040079a6 */ /* 0x001fe2000c12f306 */
[----:B------:R-:W-:Y:S05]  /*0250*/  EXIT ;  /* 0x000000000000794d */ /* 0x000fea0003800000 */
        .weak           $__internal_0_$__cuda_sm3x_div_rn_noftz_f32_slowpath
        .type           $__internal_0_$__cuda_sm3x_div_rn_noftz_f32_slowpath,@function
        .size           $__internal_0_$__cuda_sm3x_div_rn_noftz_f32_slowpath,(.L_x_15 - $__internal_0_$__cuda_sm3x_div_rn_noftz_f32_slowpath)
$__internal_0_$__cuda_sm3x_div_rn_noftz_f32_slowpath:
[----:B------:R-:W-:Y:S01]  /*0260*/  SHF.R.U32.HI R0, RZ, 0x17, R7 ;  /* 0x00000017ff007819 */ /* 0x000fe20000011607 */
[----:B------:R-:W-:Y:S04]  /*0270*/  BSSY.RECONVERGENT B0, `(.L_x_2) ;  /* 0x000005c000007945 */ /* 0x000fe80003800200 */
[----:B------:R-:W-:Y:S01]  /*0280*/  BSSY.RELIABLE B2, `(.L_x_3) ;  /* 0x000001a000027945 */ /* 0x000fe20003800100 */
[----:B------:R-:W-:-:S05]  /*0290*/  LOP3.LUT R3, R0, 0xff, RZ, 0xc0, !PT ;  /* 0x000000ff00037812 */ /* 0x000fca00078ec0ff */
[----:B------:R-:W-:-:S05]  /*02a0*/  VIADD R8, R3, 0xffffffff ;  /* 0xffffffff03087836 */ /* 0x000fca0000000000 */
[----:B------:R-:W-:-:S13]  /*02b0*/  ISETP.GT.U32.AND P0, PT, R8, 0xfd, PT ;  /* 0x000000fd0800780c */ /* 0x000fda0003f04070 */
[----:B------:R-:W-:Y:S01]  /*02c0*/  @!P0 IMAD.MOV.U32 R6, RZ, RZ, RZ ;  /* 0x000000ffff068224 */ /* 0x000fe200078e00ff */
[----:B------:R-:W-:Y:S06]  /*02d0*/  @!P0 BRA `(.L_x_4) ;  /* 0x0000000000508947 */ /* 0x000fec0003800000 */
[----:B------:R-:W-:Y:S01]  /*02e0*/  FSETP.GTU.FTZ.AND P0, PT, |R7|, +INF , PT ;  /* 0x7f8000000700780b */ /* 0x000fe20003f1c200 */
[----:B------:R-:W-:-:S12]  /*02f0*/  IMAD.MOV.U32 R0, RZ, RZ, R7 ;  /* 0x000000ffff007224 */ /* 0x000fd800078e0007 */
[----:B------:R-:W-:Y:S05]  /*0300*/  @P0 BREAK.RELIABLE B2 ;  /* 0x0000000000020942 */ /* 0x000fea0003800100 */
[----:B------:R-:W-:Y:S05]  /*0310*/  @P0 BRA `(.L_x_5) ;  /* 0x0000000400400947 */ /* 0x000fea0003800000 */
[----:B------:R-:W-:-:S05]  /*0320*/  IMAD.MOV.U32 R5, RZ, RZ, 0x40800000 ;  /* 0x40800000ff057424 */ /* 0x000fca00078e00ff */
[----:B------:R-:W-:-:S13]  /*0330*/  LOP3.LUT P0, RZ, R7, 0x7fffffff, R5, 0xc8, !PT ;  /* 0x7fffffff07ff7812 */ /* 0x000fda000780c805 */
[----:B------:R-:W-:Y:S05]  /*0340*/  @!P0 BREAK.RELIABLE B2 ;  /* 0x0000000000028942 */ /* 0x000fea0003800100 */
[----:B------:R-:W-:Y:S05]  /*0350*/  @!P0 BRA `(.L_x_6) ;  /* 0x0000000400288947 */ /* 0x000fea0003800000 */
[----:B------:R-:W-:Y:S02]  /*0360*/  FSETP.NEU.FTZ.AND P0, PT, |R0|, +INF , PT ;  /* 0x7f8000000000780b */ /* 0x000fe40003f1d200 */
[----:B------:R-:W-:-:S04]  /*0370*/  LOP3.LUT P1, RZ, R5, 0x7fffffff, RZ, 0xc0, !PT ;  /* 0x7fffffff05ff7812 */ /* 0x000fc8000782c0ff */
[----:B------:R-:W-:-:S13]  /*0380*/  PLOP3.LUT P0, PT, P0, P1, PT, 0x2f, 0xf2 ;  /* 0x0000000000f2781c */ /* 0x000fda0000702577 */
[----:B------:R-:W-:Y:S05]  /*0390*/  @P0 BREAK.RELIABLE B2 ;  /* 0x0000000000020942 */ /* 0x000fea0003800100 */
[----:B------:R-:W-:Y:S05]  /*03a0*/  @P0 BRA `(.L_x_7) ;  /* 0x00000004000c0947 */ /* 0x000fea0003800000 */
[----:B------:R-:W-:-:S13]  /*03b0*/  LOP3.LUT P0, RZ, R7, 0x7fffffff, RZ, 0xc0, !PT ;  /* 0x7fffffff07ff7812 */ /* 0x000fda000780c0ff */
[----:B------:R-:W-:Y:S05]  /*03c0*/  @!P0 BREAK.RELIABLE B2 ;  /* 0x0000000000028942 */ /* 0x000fea0003800100 */
[----:B------:R-:W-:Y:S05]  /*03d0*/  @!P0 BRA `(.L_x_8) ;  /* 0x0000000000f48947 */ /* 0x000fea0003800000 */
[----:B------:R-:W-:Y:S01]  /*03e0*/  ISETP.GE.AND P0, PT, R8, RZ, PT ;  /* 0x000000ff0800720c */ /* 0x000fe20003f06270 */
[----:B------:R-:W-:-:S12]  /*03f0*/  IMAD.MOV.U32 R6, RZ, RZ, RZ ;  /* 0x000000ffff067224 */ /* 0x000fd800078e00ff */
[----:B------:R-:W-:Y:S01]  /*0400*/  @!P0 FFMA R7, R0, 1.84467440737095516160e+19, RZ ;  /* 0x5f80000000078823 */ /* 0x000fe200000000ff */
[----:B------:R-:W-:-:S07]  /*0410*/  @!P0 VIADD R6, R6, 0x40 ;  /* 0x0000004006068836 */ /* 0x000fce0000000000 */
.L_x_4:
[----:B------:R-:W-:Y:S05]  /*0420*/  BSYNC.RELIABLE B2 ;  /* 0x0000000000027941 */ /* 0x000fea0003800100 */
.L_x_3:
[----:B------:R-:W-:Y:S01]  /*0430*/  LEA R0, R3, 0xc0800000, 0x17 ;  /* 0xc080000003007811 */ /* 0x000fe200078eb8ff */
[----:B------:R-:W-:Y:S01]  /*0440*/  UMOV UR4, 0x40800000 ;  /* 0x4080000000047882 */ /* 0x000fe20000000000 */
[----:B------:R-:W-:Y:S01]  /*0450*/  IADD3 R3, PT, PT, R6, 0x81, -R3 ;  /* 0x0000008106037810 */ /* 0x000fe20007ffe803 */
[----:B------:R-:W-:Y:S01]  /*0460*/  UIADD3 UR4, UPT, UPT, UR4, -0x1000000, URZ ;  /* 0xff00000004047890 */ /* 0x000fe2000fffe0ff */
[----:B------:R-:W-:Y:S01]  /*0470*/  BSSY.RECONVERGENT B2, `(.L_x_9) ;  /* 0x0000032000027945 */ /* 0x000fe20003800200 */
[----:B------:R-:W-:-:S04]  /*0480*/  IMAD.IADD R7, R7, 0x1, -R0 ;  /* 0x0000000107077824 */ /* 0x000fc800078e0a00 */
[----:B------:R-:W0:Y:S01]  /*0490*/  MUFU.RCP R0, R7 ;  /* 0x0000000700007308 */ /* 0x000e220000001000 */
[----:B------:R-:W-:-:S04]  /*04a0*/  FADD.FTZ R5, -R7, -RZ ;  /* 0x800000ff07057221 */ /* 0x000fc80000010100 */
[----:B0-----:R-:W-:-:S04]  /*04b0*/  FFMA R9, R0, R5, 1 ;  /* 0x3f80000000097423 */ /* 0x001fc80000000005 */
[----:B------:R-:W-:-:S04]  /*04c0*/  FFMA R0, R0, R9, R0 ;  /* 0x0000000900007223 */ /* 0x000fc80000000000 */
[----:B------:R-:W-:-:S04]  /*04d0*/  FFMA R8, R0, UR4, RZ ;  /* 0x0000000400087c23 */ /* 0x000fc800080000ff */
[----:B------:R-:W-:-:S04]  /*04e0*/  FFMA R9, R5, R8, UR4 ;  /* 0x0000000405097e23 */ /* 0x000fc80008000008 */
[----:B------:R-:W-:-:S04]  /*04f0*/  FFMA R9, R0, R9, R8 ;  /* 0x0000000900097223 */ /* 0x000fc80000000008 */
[----:B------:R-:W-:-:S04]  /*0500*/  FFMA R10, R5, R9, UR4 ;  /* 0x00000004050a7e23 */ /* 0x000fc80008000009 */
[----:B------:R-:W-:-:S05]  /*0510*/  FFMA R8, R0, R10, R9 ;  /* 0x0000000a00087223 */ /* 0x000fca0000000009 */
[----:B------:R-:W-:-:S04]  /*0520*/  SHF.R.U32.HI R5, RZ, 0x17, R8 ;  /* 0x00000017ff057819 */ /* 0x000fc80000011608 */
[----:B------:R-:W-:-:S05]  /*0530*/  LOP3.LUT R5, R5, 0xff, RZ, 0xc0, !PT ;  /* 0x000000ff05057812 */ /* 0x000fca00078ec0ff */
[----:B------:R-:W-:-:S04]  /*0540*/  IMAD.IADD R7, R5, 0x1, R3 ;  /* 0x0000000105077824 */ /* 0x000fc800078e0203 */
[----:B------:R-:W-:-:S05]  /*0550*/  VIADD R5, R7, 0xffffffff ;  /* 0xffffffff07057836 */ /* 0x000fca0000000000 */
[----:B------:R-:W-:-:S13]  /*0560*/  ISETP.GE.U32.AND P0, PT, R5, 0xfe, PT ;  /* 0x000000fe0500780c */ /* 0x000fda0003f06070 */
[----:B------:R-:W-:Y:S05]  /*0570*/  @!P0 BRA `(.L_x_10) ;  /* 0x0000000000808947 */ /* 0x000fea0003800000 */
[----:B------:R-:W-:-:S13]  /*0580*/  ISETP.GT.AND P0, PT, R7, 0xfe, PT ;  /* 0x000000fe0700780c */ /* 0x000fda0003f04270 */
[----:B------:R-:W-:Y:S05]  /*0590*/  @P0 BRA `(.L_x_11) ;  /* 0x00000000006c0947 */ /* 0x000fea0003800000 */
[----:B------:R-:W-:-:S13]  /*05a0*/  ISETP.GE.AND P0, PT, R7, 0x1, PT ;  /* 0x000000010700780c */ /* 0x000fda0003f06270 */
[----:B------:R-:W-:Y:S05]  /*05b0*/  @P0 BRA `(.L_x_12) ;  /* 0x0000000000740947 */ /* 0x000fea0003800000 */
[----:B------:R-:W-:Y:S02]  /*05c0*/  ISETP.GE.AND P0, PT, R7, -0x18, PT ;  /* 0xffffffe80700780c */ /* 0x000fe40003f06270 */
[----:B------:R-:W-:-:S11]  /*05d0*/  LOP3.LUT R8, R8, 0x80000000, RZ, 0xc0, !PT ;  /* 0x8000000008087812 */ /* 0x000fd600078ec0ff */
[----:B------:R-:W-:Y:S05]  /*05e0*/  @!P0 BRA `(.L_x_12) ;  /* 0x0000000000688947 */ /* 0x000fea0003800000 */
[CC--:B------:R-:W-:Y:S01]  /*05f0*/  FFMA.RZ R3, R0.reuse, R10.reuse, R9 ;  /* 0x0000000a00037223 */ /* 0x0c0fe2000000c009 */
[C---:B------:R-:W-:Y:S01]  /*0600*/  VIADD R6, R7.reuse, 0x20 ;  /* 0x0000002007067836 */ /* 0x040fe20000000000 */
[C---:B------:R-:W-:Y:S02]  /*0610*/  ISETP.NE.AND P2, PT, R7.reuse, RZ, PT ;  /* 0x000000ff0700720c */ /* 0x040fe40003f45270 */
[----:B------:R-:W-:Y:S01]  /*0620*/  ISETP.NE.AND P1, PT, R7, RZ, PT ;  /* 0x000000ff0700720c */ /* 0x000fe20003f25270 */
[----:B------:R-:W-:Y:S01]  /*0630*/  IMAD.MOV R7, RZ, RZ, -R7 ;  /* 0x000000ffff077224 */ /* 0x000fe200078e0a07 */
[----:B------:R-:W-:Y:S01]  /*0640*/  LOP3.LUT R5, R3, 0x7fffff, RZ, 0xc0, !PT ;  /* 0x007fffff03057812 */ /* 0x000fe200078ec0ff */
[CCC-:B------:R-:W-:Y:S01]  /*0650*/  FFMA.RP R3, R0.reuse, R10.reuse, R9.reuse ;  /* 0x0000000a00037223 */ /* 0x1c0fe20000008009 */
[----:B------:R-:W-:Y:S02]  /*0660*/  FFMA.RM R0, R0, R10, R9 ;  /* 0x0000000a00007223 */ /* 0x000fe40000004009 */
[----:B------:R-:W-:-:S03]  /*0670*/  LOP3.LUT R5, R5, 0x800000, RZ, 0xfc, !PT ;  /* 0x0080000005057812 */ /* 0x000fc600078efcff */
[----:B------:R-:W-:Y:S02]  /*0680*/  FSETP.NEU.FTZ.AND P0, PT, R3, R0, PT ;  /* 0x000000000300720b */ /* 0x000fe40003f1d000 */
[----:B------:R-:W-:Y:S02]  /*0690*/  SHF.L.U32 R6, R5, R6, RZ ;  /* 0x0000000605067219 */ /* 0x000fe400000006ff */
[----:B------:R-:W-:Y:S02]  /*06a0*/  SEL R0, R7, RZ, P2 ;  /* 0x000000ff07007207 */ /* 0x000fe40001000000 */
[----:B------:R-:W-:Y:S02]  /*06b0*/  ISETP.NE.AND P1, PT, R6, RZ, P1 ;  /* 0x000000ff0600720c */ /* 0x000fe40000f25270 */
[----:B------:R-:W-:Y:S02]  /*06c0*/  SHF.R.U32.HI R0, RZ, R0, R5 ;  /* 0x00000000ff007219 */ /* 0x000fe40000011605 */
[----:B------:R-:W-:-:S02]  /*06d0*/  PLOP3.LUT P0, PT, P0, P1, PT, 0xf8, 0x8f ;  /* 0x00000000008f781c */ /* 0x000fc40000703f70 */
[----:B------:R-:W-:Y:S02]  /*06e0*/  SHF.R.U32.HI R6, RZ, 0x1, R0 ;  /* 0x00000001ff067819 */ /* 0x000fe40000011600 */
[----:B------:R-:W-:-:S04]  /*06f0*/  SEL R3, RZ, 0x1, !P0 ;  /* 0x00000001ff037807 */ /* 0x000fc80004000000 */
[----:B------:R-:W-:-:S04]  /*0700*/  LOP3.LUT R3, R3, 0x1, R6, 0xf8, !PT ;  /* 0x0000000103037812 */ /* 0x000fc800078ef806 */
[----:B------:R-:W-:-:S05]  /*0710*/  LOP3.LUT R3, R3, R0, RZ, 0xc0, !PT ;  /* 0x0000000003037212 */ /* 0x000fca00078ec0ff */
[----:B------:R-:W-:-:S05]  /*0720*/  IMAD.IADD R3, R6, 0x1, R3 ;  /* 0x0000000106037824 */ /* 0x000fca00078e0203 */
[----:B------:R-:W-:Y:S01]  /*0730*/  LOP3.LUT R8, R3, R8, RZ, 0xfc, !PT ;  /* 0x0000000803087212 */ /* 0x000fe200078efcff */
[----:B------:R-:W-:Y:S06]  /*0740*/  BRA `(.L_x_12) ;  /* 0x0000000000107947 */ /* 0x000fec0003800000 */
.L_x_11:
[----:B------:R-:W-:-:S04]  /*0750*/  LOP3.LUT R8, R8, 0x80000000, RZ, 0xc0, !PT ;  /* 0x8000000008087812 */ /* 0x000fc800078ec0ff */
[----:B------:R-:W-:Y:S01]  /*0760*/  LOP3.LUT R8, R8, 0x7f800000, RZ, 0xfc, !PT ;  /* 0x7f80000008087812 */ /* 0x000fe200078efcff */
[----:B------:R-:W-:Y:S06]  /*0770*/  BRA `(.L_x_12) ;  /* 0x0000000000047947 */ /* 0x000fec0003800000 */
.L_x_10:
[----:B------:R-:W-:-:S07]  /*0780*/  IMAD R8, R3, 0x800000, R8 ;  /* 0x0080000003087824 */ /* 0x000fce00078e0208 */
.L_x_12:
[----:B------:R-:W-:Y:S05]  /*0790*/  BSYNC.RECONVERGENT B2 ;  /* 0x0000000000027941 */ /* 0x000fea0003800200 */
.L_x_9:
[----:B------:R-:W-:Y:S05]  /*07a0*/  BRA `(.L_x_13) ;  /* 0x0000000000207947 */ /* 0x000fea0003800000 */
.L_x_8:
[----:B------:R-:W-:-:S04]  /*07b0*/  LOP3.LUT R5, R7, 0x80000000, R5, 0x48, !PT ;  /* 0x8000000007057812 */ /* 0x000fc800078e4805 */
[----:B------:R-:W-:Y:S01]  /*07c0*/  LOP3.LUT R8, R5, 0x7f800000, RZ, 0xfc, !PT ;  /* 0x7f80000005087812 */ /* 0x000fe200078efcff */
[----:B------:R-:W-:Y:S06]  /*07d0*/  BRA `(.L_x_13) ;  /* 0x0000000000147947 */ /* 0x000fec0003800000 */
.L_x_7:
[----:B------:R-:W-:Y:S01]  /*07e0*/  LOP3.LUT R8, R7, 0x80000000, R5, 0x48, !PT ;  /* 0x8000000007087812 */ /* 0x000fe200078e4805 */
[----:B------:R-:W-:Y:S06]  /*07f0*/  BRA `(.L_x_13) ;  /* 0x00000000000c7947 */ /* 0x000fec0003800000 */
.L_x_6:
[----:B------:R-:W0:Y:S01]  /*0800*/  MUFU.RSQ R8, -QNAN ;  /* 0xffc0000000087908 */ /* 0x000e220000001400 */
[----:B------:R-:W-:Y:S05]  /*0810*/  BRA `(.L_x_13) ;  /* 0x0000000000047947 */ /* 0x000fea0003800000 */
.L_x_5:
[----:B------:R-:W-:-:S07]  /*0820*/  FADD.FTZ R8, R0, 4 ;  /* 0x4080000000087421 */ /* 0x000fce0000010000 */
.L_x_13:
[----:B------:R-:W-:Y:S05]  /*0830*/  BSYNC.RECONVERGENT B0 ;  /* 0x0000000000007941 */ /* 0x000fea0003800200 */
.L_x_2:
[----:B------:R-:W-:-:S04]  /*0840*/  IMAD.MOV.U32 R5, RZ, RZ, 0x0 ;  /* 0x00000000ff057424 */ /* 0x000fc800078e00ff */
[----:B0-----:R-:W-:Y:S05]  /*0850*/  RET.REL.NODEC R4 `(_Z9computePiPfd) ;  /* 0xfffffff404e87950 */ /* 0x001fea0003c3ffff */
.L_x_14:
[----:B------:R-:W-:-:S00]  /*0860*/  BRA `(.L_x_14) ;  /* 0xfffffffc00fc7947 */ /* 0x000fc0000383ffff */
[----:B------:R-:W-:-:S00]  /*0870*/  NOP ;  /* 0x0000000000007918 */ /* 0x000fc00000000000 */
        /* <DEDUP_REMOVED lines=8> */
.L_x_15:


//--------------------- .nv.shared.reserved.0     --------------------------
	.section	.nv.shared.reserved.0,"aw",@nobits
	.weak		__nv_reservedSMEM_offset_0_alias
	.size		__nv_reservedSMEM_offset_0_alias, 0, 64
	.other		__nv_reservedSMEM_offset_0_alias,@"STO_CUDA_RESERVED_SHARED STV_DEFAULT"
__nv_reservedSMEM_offset_0_alias:
	.zero		0
	.zero		64


//--------------------- .nv.constant0._Z9computePiPfd --------------------------
	.section	.nv.constant0._Z9computePiPfd,"a",@progbits
	.sectionflags	@""
	.align	4
.nv.constant0._Z9computePiPfd:
	.zero		912


//--------------------- SYMBOLS --------------------------

	.type		.nv.reservedSmem.offset0,@object
	.size		.nv.reservedSmem.offset0,0x4
